	.headerflags	@"EF_CUDA_TEXMODE_UNIFIED EF_CUDA_64BIT_ADDRESS EF_CUDA_ACCELERATORS EF_CUDA_SM90 EF_CUDA_VIRTUAL_SM(EF_CUDA_SM90)"
	.elftype	@"ET_EXEC"


//--------------------- .nv.info                  --------------------------
	.section	.nv.info,"",@"SHT_CUDA_INFO"
	.align	4


	//----- nvinfo : EIATTR_REGCOUNT
	.align		4
        /*0000*/ 	.byte	0x04, 0x2f
        /*0002*/ 	.short	(.L_1 - .L_0)
	.align		4
.L_0:
        /*0004*/ 	.word	index@(triton_poi_fused_add_2)
        /*0008*/ 	.word	0x0000000a


	//----- nvinfo : EIATTR_MIN_STACK_SIZE
	.align		4
.L_1:
        /*000c*/ 	.byte	0x04, 0x12
        /*000e*/ 	.short	(.L_3 - .L_2)
	.align		4
.L_2:
        /*0010*/ 	.word	index@(triton_poi_fused_add_2)
        /*0014*/ 	.word	0x00000000


	//----- nvinfo : EIATTR_FRAME_SIZE
	.align		4
.L_3:
        /*0018*/ 	.byte	0x04, 0x11
        /*001a*/ 	.short	(.L_5 - .L_4)
	.align		4
.L_4:
        /*001c*/ 	.word	index@(triton_poi_fused_add_2)
        /*0020*/ 	.word	0x00000000


	//----- nvinfo : EIATTR_MIN_STACK_SIZE
	.align		4
.L_5:
        /*0024*/ 	.byte	0x04, 0x12
        /*0026*/ 	.short	(.L_7 - .L_6)
	.align		4
.L_6:
        /*0028*/ 	.word	index@(triton_poi_fused_add_2)
        /*002c*/ 	.word	0x00000000
.L_7:


//--------------------- .nv.info.triton_poi_fused_add_2 --------------------------
	.section	.nv.info.triton_poi_fused_add_2,"",@"SHT_CUDA_INFO"
	.sectionflags	@""
	.align	4


	//----- nvinfo : EIATTR_CUDA_API_VERSION
	.align		4
        /*0000*/ 	.byte	0x04, 0x37
        /*0002*/ 	.short	(.L_9 - .L_8)
.L_8:
        /*0004*/ 	.word	0x0000007c


	//----- nvinfo : EIATTR_KPARAM_INFO
	.align		4
.L_9:
        /*0008*/ 	.byte	0x04, 0x17
        /*000a*/ 	.short	(.L_11 - .L_10)
.L_10:
        /*000c*/ 	.word	0x00000000
        /*0010*/ 	.short	0x0002
        /*0012*/ 	.short	0x0010
        /*0014*/ 	.byte	0x00, 0xf0, 0x11, 0x00


	//----- nvinfo : EIATTR_KPARAM_INFO
	.align		4
.L_11:
        /*0018*/ 	.byte	0x04, 0x17
        /*001a*/ 	.short	(.L_13 - .L_12)
.L_12:
        /*001c*/ 	.word	0x00000000
        /*0020*/ 	.short	0x0001
        /*0022*/ 	.short	0x0008
        /*0024*/ 	.byte	0x00, 0xf4, 0x21, 0x00


	//----- nvinfo : EIATTR_KPARAM_INFO
	.align		4
.L_13:
        /*0028*/ 	.byte	0x04, 0x17
        /*002a*/ 	.short	(.L_15 - .L_14)
.L_14:
        /*002c*/ 	.word	0x00000000
        /*0030*/ 	.short	0x0000
        /*0032*/ 	.short	0x0000
        /*0034*/ 	.byte	0x00, 0xf4, 0x21, 0x00


	//----- nvinfo : EIATTR_SPARSE_MMA_MASK
	.align		4
.L_15:
        /*0038*/ 	.byte	0x03, 0x50
        /*003a*/ 	.short	0x0000


	//----- nvinfo : EIATTR_MAXREG_COUNT
	.align		4
        /*003c*/ 	.byte	0x03, 0x1b
        /*003e*/ 	.short	0x00ff


	//----- nvinfo : EIATTR_EXIT_INSTR_OFFSETS
	.align		4
        /*0040*/ 	.byte	0x04, 0x1c
        /*0042*/ 	.short	(.L_17 - .L_16)


	//   ....[0]....
.L_16:
        /*0044*/ 	.word	0x000000e0


	//----- nvinfo : EIATTR_REQNTID
	.align		4
.L_17:
        /*0048*/ 	.byte	0x04, 0x10
        /*004a*/ 	.short	(.L_19 - .L_18)
.L_18:
        /*004c*/ 	.word	0x00000080
        /*0050*/ 	.word	0x00000001
        /*0054*/ 	.word	0x00000001


	//----- nvinfo : EIATTR_CBANK_PARAM_SIZE
	.align		4
.L_19:
        /*0058*/ 	.byte	0x03, 0x19
        /*005a*/ 	.short	0x0014


	//----- nvinfo : EIATTR_PARAM_CBANK
	.align		4
        /*005c*/ 	.byte	0x04, 0x0a
        /*005e*/ 	.short	(.L_21 - .L_20)
	.align		4
.L_20:
        /*0060*/ 	.word	index@(.nv.constant0.triton_poi_fused_add_2)
        /*0064*/ 	.short	0x0210
        /*0066*/ 	.short	0x0014


	//----- nvinfo : EIATTR_SW_WAR
	.align		4
.L_21:
        /*0068*/ 	.byte	0x04, 0x36
        /*006a*/ 	.short	(.L_23 - .L_22)
.L_22:
        /*006c*/ 	.word	0x00000008
.L_23:


//--------------------- .nv.callgraph             --------------------------
	.section	.nv.callgraph,"",@"SHT_CUDA_CALLGRAPH"
	.align	4
	.sectionentsize	8
	.align		4
        /*0000*/ 	.word	0x00000000
	.align		4
        /*0004*/ 	.word	0xffffffff
	.align		4
        /*0008*/ 	.word	0x00000000
	.align		4
        /*000c*/ 	.word	0xfffffffe
	.align		4
        /*0010*/ 	.word	0x00000000
	.align		4
        /*0014*/ 	.word	0xfffffffd
	.align		4
        /*0018*/ 	.word	0x00000000
	.align		4
        /*001c*/ 	.word	0xfffffffc


//--------------------- .text.triton_poi_fused_add_2 --------------------------
	.section	.text.triton_poi_fused_add_2,"ax",@progbits
	.align	128
        .global         triton_poi_fused_add_2
        .type           triton_poi_fused_add_2,@function
        .size           triton_poi_fused_add_2,(.L_x_1 - triton_poi_fused_add_2)
        .other          triton_poi_fused_add_2,@"STO_CUDA_ENTRY STV_DEFAULT"
triton_poi_fused_add_2:
.text.triton_poi_fused_add_2:
[----:B------:R-:W-:Y:S01]  /*0000*/  LDC R1, c[0x0][0x28] ;  /* 0x00000a00ff017b82 */ /* 0x000fe20000000800 */
[----:B------:R-:W1:Y:S07]  /*0010*/  S2R R0, SR_TID.X ;  /* 0x0000000000007919 */ /* 0x000e6e0000002100 */
[----:B------:R-:W2:Y:S01]  /*0020*/  LDC.64 R4, c[0x0][0x218] ;  /* 0x00008600ff047b82 */ /* 0x000ea20000000a00 */
[----:B------:R-:W-:Y:S01]  /*0030*/  ULDC.64 UR4, c[0x0][0x208] ;  /* 0x0000820000047ab9 */ /* 0x000fe20000000a00 */
[----:B------:R-:W3:Y:S06]  /*0040*/  S2R R7, SR_CTAID.X ;  /* 0x0000000000077919 */ /* 0x000eec0000002500 */
[----:B------:R-:W4:Y:S01]  /*0050*/  LDC.64 R2, c[0x0][0x210] ;  /* 0x00008400ff027b82 */ /* 0x000f220000000a00 */
[----:B-1----:R-:W-:-:S04]  /*0060*/  LOP3.LUT R0, R0, 0x7f, RZ, 0xc0, !PT ;  /* 0x0000007f00007812 */ /* 0x002fc800078ec0ff */
[----:B---3--:R-:W-:-:S05]  /*0070*/  LEA R7, R7, R0, 0x7 ;  /* 0x0000000007077211 */ /* 0x008fca00078e38ff */
[----:B--2---:R-:W-:-:S04]  /*0080*/  IMAD.WIDE R4, R7, 0x4, R4 ;  /* 0x0000000407047825 */ /* 0x004fc800078e0204 */
[----:B----4-:R-:W-:Y:S02]  /*0090*/  IMAD.WIDE R2, R7, 0x4, R2 ;  /* 0x0000000407027825 */ /* 0x010fe400078e0202 */
[----:B------:R-:W2:Y:S04]  /*00a0*/  LDG.E R5, desc[UR4][R4.64] ;  /* 0x0000000404057981 */ /* 0x000ea8000c1e1900 */
[----:B------:R-:W2:Y:S02]  /*00b0*/  LDG.E R0, desc[UR4][R2.64] ;  /* 0x0000000402007981 */ /* 0x000ea4000c1e1900 */
[----:B--2---:R-:W-:-:S05]  /*00c0*/  FADD R7, R0, R5 ;  /* 0x0000000500077221 */ /* 0x004fca0000000000 */
[----:B------:R-:W-:Y:S01]  /*00d0*/  STG.E desc[UR4][R2.64], R7 ;  /* 0x0000000702007986 */ /* 0x000fe2000c101904 */
[----:B------:R-:W-:Y:S05]  /*00e0*/  EXIT ;  /* 0x000000000000794d */ /* 0x000fea0003800000 */
.L_x_0:
[----:B------:R-:W-:-:S00]  /*00f0*/  BRA `(.L_x_0) ;  /* 0xfffffffc00fc7947 */ /* 0x000fc0000383ffff */
[----:B------:R-:W-:-:S00]  /*0100*/  NOP ;  /* 0x0000000000007918 */ /* 0x000fc00000000000 */
[----:B------:R-:W-:-:S00]  /*0110*/  NOP ;  /* 0x0000000000007918 */ /* 0x000fc00000000000 */
[----:B------:R-:W-:-:S00]  /*0120*/  NOP ;  /* 0x0000000000007918 */ /* 0x000fc00000000000 */
[----:B------:R-:W-:-:S00]  /*0130*/  NOP ;  /* 0x0000000000007918 */ /* 0x000fc00000000000 */
[----:B------:R-:W-:-:S00]  /*0140*/  NOP ;  /* 0x0000000000007918 */ /* 0x000fc00000000000 */
[----:B------:R-:W-:-:S00]  /*0150*/  NOP ;  /* 0x0000000000007918 */ /* 0x000fc00000000000 */
[----:B------:R-:W-:-:S00]  /*0160*/  NOP ;  /* 0x0000000000007918 */ /* 0x000fc00000000000 */
[----:B------:R-:W-:-:S00]  /*0170*/  NOP ;  /* 0x0000000000007918 */ /* 0x000fc00000000000 */
.L_x_1:


//--------------------- .nv.constant0.triton_poi_fused_add_2 --------------------------
	.section	.nv.constant0.triton_poi_fused_add_2,"a",@progbits
	.sectionflags	@""
	.align	4
.nv.constant0.triton_poi_fused_add_2:
	.zero		548
